//
// Generated by NVIDIA NVVM Compiler
//
// Compiler Build ID: CL-36424714
// Cuda compilation tools, release 13.0, V13.0.88
// Based on NVVM 20.0.0
//

.version 9.0
.target sm_100
.address_size 64

	// .globl	_Z14sumNeighborIdsPi
.extern .shared .align 16 .b8 sharedData[];

.visible .entry _Z14sumNeighborIdsPi(
	.param .u64 .ptr .align 1 _Z14sumNeighborIdsPi_param_0
)
{
	.reg .b16 	%rs<5>;
	.reg .b32 	%r<11>;
	.reg .b64 	%rd<5>;

	ld.param.u64 	%rd1, [_Z14sumNeighborIdsPi_param_0];
	cvta.to.global.u64 	%rd2, %rd1;
	mov.u32 	%r1, %tid.x;
	shl.b32 	%r2, %r1, 2;
	mov.u32 	%r3, sharedData;
	add.s32 	%r4, %r3, %r2;
	st.shared.u32 	[%r4], %r1;
	bar.sync 	0;
	mov.u32 	%r5, %ntid.x;
	cvt.u16.u32 	%rs1, %r1;
	add.s16 	%rs2, %rs1, 1;
	cvt.u16.u32 	%rs3, %r5;
	rem.u16 	%rs4, %rs2, %rs3;
	ld.shared.u32 	%r6, [%r4];
	mul.wide.u16 	%r7, %rs4, 4;
	add.s32 	%r8, %r3, %r7;
	ld.shared.u32 	%r9, [%r8];
	add.s32 	%r10, %r9, %r6;
	mul.wide.u32 	%rd3, %r1, 4;
	add.s64 	%rd4, %rd2, %rd3;
	st.global.u32 	[%rd4], %r10;
	ret;

}


// ===== COMPILED SASS (sm_100) =====

	.target	sm_100

	.elftype	@"ET_EXEC"


//--------------------- .note.nv.tkinfo           --------------------------
	.section	.note.nv.tkinfo,"",@"SHT_NOTE"
	.sectionflags	@"SHF_NOTE_NV_TKINFO"
	.tkinfo
        /*0018*/ 	.word	0x00000002
        /*0030*/ 	.string	""
        /*0030*/ 	.string	"ptxas"
        /*0030*/ 	.string	"Cuda compilation tools, release 13.0, V13.0.88"
        /*0030*/ 	.string	"Build cuda_13.0.r13.0/compiler.36424714_0"
        /*0030*/ 	.string	"-arch sm_100 -m 64 "



//--------------------- .note.nv.cuinfo           --------------------------
	.section	.note.nv.cuinfo,"",@"SHT_NOTE"
	.sectionflags	@"SHF_NOTE_NV_CUINFO"
        /*0018*/ 	.short	0x0002
        /*001a*/ 	.short	0x0064
        /*001c*/ 	.short	0x0082
	.zero		2


//--------------------- .nv.info                  --------------------------
	.section	.nv.info,"",@"SHT_CUDA_INFO"
	.align	4


	//----- nvinfo : EIATTR_REGCOUNT
	.align		4
        /*0000*/ 	.byte	0x04, 0x2f
        /*0002*/ 	.short	(.L_1 - .L_0)
	.align		4
.L_0:
        /*0004*/ 	.word	index@(_Z14sumNeighborIdsPi)
        /*0008*/ 	.word	0x0000000c


	//----- nvinfo : EIATTR_FRAME_SIZE
	.align		4
.L_1:
        /*000c*/ 	.byte	0x04, 0x11
        /*000e*/ 	.short	(.L_3 - .L_2)
	.align		4
.L_2:
        /*0010*/ 	.word	index@($__internal_0_$__cuda_sm20_rem_u16)
        /*0014*/ 	.word	0x00000000


	//----- nvinfo : EIATTR_FRAME_SIZE
	.align		4
.L_3:
        /*0018*/ 	.byte	0x04, 0x11
        /*001a*/ 	.short	(.L_5 - .L_4)
	.align		4
.L_4:
        /*001c*/ 	.word	index@(_Z14sumNeighborIdsPi)
        /*0020*/ 	.word	0x00000000


	//----- nvinfo : EIATTR_MIN_STACK_SIZE
	.align		4
.L_5:
        /*0024*/ 	.byte	0x04, 0x12
        /*0026*/ 	.short	(.L_7 - .L_6)
	.align		4
.L_6:
        /*0028*/ 	.word	index@(_Z14sumNeighborIdsPi)
        /*002c*/ 	.word	0x00000000
.L_7:


//--------------------- .nv.compat                --------------------------
	.section	.nv.compat,"",@"SHT_CUDA_COMPAT_INFO"
	.align	4
        /*0000*/ 	.byte	0x02, 0x09, 0x00, 0x00, 0x02, 0x02, 0x01, 0x00, 0x02, 0x05, 0x05, 0x00, 0x03, 0x07, 0x01, 0x01
        /*0010*/ 	.byte	0x02, 0x03, 0x00, 0x00, 0x02, 0x06, 0x01, 0x00, 0x04, 0x0b, 0x08, 0x00, 0x01, 0x00, 0x00, 0x00
        /*0020*/ 	.byte	0x00, 0x00, 0x00, 0x00


//--------------------- .nv.info._Z14sumNeighborIdsPi --------------------------
	.section	.nv.info._Z14sumNeighborIdsPi,"",@"SHT_CUDA_INFO"
	.sectionflags	@""
	.align	4


	//----- nvinfo : EIATTR_CUDA_API_VERSION
	.align		4
        /*0000*/ 	.byte	0x04, 0x37
        /*0002*/ 	.short	(.L_9 - .L_8)
.L_8:
        /*0004*/ 	.word	0x00000082


	//----- nvinfo : EIATTR_KPARAM_INFO
	.align		4
.L_9:
        /*0008*/ 	.byte	0x04, 0x17
        /*000a*/ 	.short	(.L_11 - .L_10)
.L_10:
        /*000c*/ 	.word	0x00000000
        /*0010*/ 	.short	0x0000
        /*0012*/ 	.short	0x0000
        /*0014*/ 	.byte	0x00, 0xf5, 0x21, 0x00


	//----- nvinfo : EIATTR_SPARSE_MMA_MASK
	.align		4
.L_11:
        /*0018*/ 	.byte	0x03, 0x50
        /*001a*/ 	.short	0x0000


	//----- nvinfo : EIATTR_MAXREG_COUNT
	.align		4
        /*001c*/ 	.byte	0x03, 0x1b
        /*001e*/ 	.short	0x00ff


	//----- nvinfo : EIATTR_NUM_BARRIERS
	.align		4
        /*0020*/ 	.byte	0x02, 0x4c
        /*0022*/ 	.byte	0x01
	.zero		1


	//----- nvinfo : EIATTR_MERCURY_ISA_VERSION
	.align		4
        /*0024*/ 	.byte	0x03, 0x5f
        /*0026*/ 	.short	0x0101


	//----- nvinfo : EIATTR_VRC_CTA_INIT_COUNT
	.align		4
        /*0028*/ 	.byte	0x02, 0x4a
	.zero		1
	.zero		1


	//----- nvinfo : EIATTR_EXIT_INSTR_OFFSETS
	.align		4
        /*002c*/ 	.byte	0x04, 0x1c
        /*002e*/ 	.short	(.L_13 - .L_12)


	//   ....[0]....
.L_12:
        /*0030*/ 	.word	0x00000170


	//----- nvinfo : EIATTR_CRS_STACK_SIZE
	.align		4
.L_13:
        /*0034*/ 	.byte	0x04, 0x1e
        /*0036*/ 	.short	(.L_15 - .L_14)
.L_14:
        /*0038*/ 	.word	0x00000000


	//----- nvinfo : EIATTR_CBANK_PARAM_SIZE
	.align		4
.L_15:
        /*003c*/ 	.byte	0x03, 0x19
        /*003e*/ 	.short	0x0008


	//----- nvinfo : EIATTR_PARAM_CBANK
	.align		4
        /*0040*/ 	.byte	0x04, 0x0a
        /*0042*/ 	.short	(.L_17 - .L_16)
	.align		4
.L_16:
        /*0044*/ 	.word	index@(.nv.constant0._Z14sumNeighborIdsPi)
        /*0048*/ 	.short	0x0380
        /*004a*/ 	.short	0x0008


	//----- nvinfo : EIATTR_SW_WAR
	.align		4
.L_17:
        /*004c*/ 	.byte	0x04, 0x36
        /*004e*/ 	.short	(.L_19 - .L_18)
.L_18:
        /*0050*/ 	.word	0x00000008
.L_19:


//--------------------- .nv.callgraph             --------------------------
	.section	.nv.callgraph,"",@"SHT_CUDA_CALLGRAPH"
	.align	4
	.sectionentsize	8
	.align		4
        /*0000*/ 	.word	0x00000000
	.align		4
        /*0004*/ 	.word	0xffffffff
	.align		4
        /*0008*/ 	.word	0x00000000
	.align		4
        /*000c*/ 	.word	0xfffffffe
	.align		4
        /*0010*/ 	.word	0x00000000
	.align		4
        /*0014*/ 	.word	0xfffffffd
	.align		4
        /*0018*/ 	.word	0x00000000
	.align		4
        /*001c*/ 	.word	0xfffffffc


//--------------------- .text._Z14sumNeighborIdsPi --------------------------
	.section	.text._Z14sumNeighborIdsPi,"ax",@progbits
	.align	128
        .global         _Z14sumNeighborIdsPi
        .type           _Z14sumNeighborIdsPi,@function
        .size           _Z14sumNeighborIdsPi,(.L_x_1 - _Z14sumNeighborIdsPi)
        .other          _Z14sumNeighborIdsPi,@"STO_CUDA_ENTRY STV_DEFAULT"
_Z14sumNeighborIdsPi:
.text._Z14sumNeighborIdsPi:
[----:B------:R-:W-:Y:S01]  /*0000*/  LDC R1, c[0x0][0x37c] ;  /* 0x0000df00ff017b82 */ /* 0x000fe20000000800 */
[----:B------:R-:W0:Y:S07]  /*0010*/  S2R R7, SR_TID.X ;  /* 0x0000000000077919 */ /* 0x000e2e0000002100 */
[----:B------:R-:W1:Y:S01]  /*0020*/  S2UR UR5, SR_CgaCtaId ;  /* 0x00000000000579c3 */ /* 0x000e620000008800 */
[----:B------:R-:W-:Y:S01]  /*0030*/  UMOV UR4, 0x400 ;  /* 0x0000040000047882 */ /* 0x000fe20000000000 */
[----:B------:R-:W2:Y:S01]  /*0040*/  LDCU.64 UR6, c[0x0][0x358] ;  /* 0x00006b00ff0677ac */ /* 0x000ea20008000a00 */
[----:B-1----:R-:W-:Y:S01]  /*0050*/  ULEA UR4, UR5, UR4, 0x18 ;  /* 0x0000000405047291 */ /* 0x002fe2000f8ec0ff */
[----:B------:R-:W1:Y:S05]  /*0060*/  LDCU UR5, c[0x0][0x360] ;  /* 0x00006c00ff0577ac */ /* 0x000e6a0008000800 */
[C---:B0-----:R-:W-:Y:S01]  /*0070*/  LEA R0, R7.reuse, UR4, 0x2 ;  /* 0x0000000407007c11 */ /* 0x041fe2000f8e10ff */
[----:B------:R-:W-:-:S04]  /*0080*/  VIADD R2, R7, 0x1 ;  /* 0x0000000107027836 */ /* 0x000fc80000000000 */
[----:B------:R0:W-:Y:S01]  /*0090*/  STS [R0], R7 ;  /* 0x0000000700007388 */ /* 0x0001e20000000800 */
[----:B------:R-:W-:Y:S01]  /*00a0*/  LOP3.LUT R4, R2, 0xffff, RZ, 0xc0, !PT ;  /* 0x0000ffff02047812 */ /* 0x000fe200078ec0ff */
[----:B-1----:R-:W-:Y:S01]  /*00b0*/  ULOP3.LUT UR5, UR5, 0xffff, URZ, 0xc0, !UPT ;  /* 0x0000ffff05057892 */ /* 0x002fe2000f8ec0ff */
[----:B------:R-:W-:Y:S01]  /*00c0*/  BAR.SYNC.DEFER_BLOCKING 0x0 ;  /* 0x0000000000007b1d */ /* 0x000fe20000010000 */
[----:B0-2---:R-:W-:-:S10]  /*00d0*/  MOV R9, 0xf0 ;  /* 0x000000f000097802 */ /* 0x005fd40000000f00 */
[----:B------:R-:W-:Y:S05]  /*00e0*/  CALL.REL.NOINC `($__internal_0_$__cuda_sm20_rem_u16) ;  /* 0x0000000000247944 */ /* 0x000fea0003c00000 */
[----:B------:R-:W-:Y:S01]  /*00f0*/  LOP3.LUT R4, R8, 0xffff, RZ, 0xc0, !PT ;  /* 0x0000ffff08047812 */ /* 0x000fe200078ec0ff */
[----:B------:R-:W-:Y:S01]  /*0100*/  LDS R0, [R0] ;  /* 0x0000000000007984 */ /* 0x000fe20000000800 */
[----:B------:R-:W0:Y:S02]  /*0110*/  LDC.64 R2, c[0x0][0x380] ;  /* 0x0000e000ff027b82 */ /* 0x000e240000000a00 */
[----:B------:R-:W-:-:S05]  /*0120*/  LEA R4, R4, UR4, 0x2 ;  /* 0x0000000404047c11 */ /* 0x000fca000f8e10ff */
[----:B------:R-:W1:Y:S01]  /*0130*/  LDS R5, [R4] ;  /* 0x0000000004057984 */ /* 0x000e620000000800 */
[----:B0-----:R-:W-:-:S04]  /*0140*/  IMAD.WIDE.U32 R2, R7, 0x4, R2 ;  /* 0x0000000407027825 */ /* 0x001fc800078e0002 */
[----:B-1----:R-:W-:-:S05]  /*0150*/  IMAD.IADD R5, R0, 0x1, R5 ;  /* 0x0000000100057824 */ /* 0x002fca00078e0205 */
[----:B------:R-:W-:Y:S01]  /*0160*/  STG.E desc[UR6][R2.64], R5 ;  /* 0x0000000502007986 */ /* 0x000fe2000c101906 */
[----:B------:R-:W-:Y:S05]  /*0170*/  EXIT ;  /* 0x000000000000794d */ /* 0x000fea0003800000 */
        .weak           $__internal_0_$__cuda_sm20_rem_u16
        .type           $__internal_0_$__cuda_sm20_rem_u16,@function
        .size           $__internal_0_$__cuda_sm20_rem_u16,(.L_x_1 - $__internal_0_$__cuda_sm20_rem_u16)
$__internal_0_$__cuda_sm20_rem_u16:
[----:B------:R-:W0:Y:S01]  /*0180*/  I2F.U16 R2, UR5 ;  /* 0x0000000500027d06 */ /* 0x000e220008101000 */
[----:B------:R-:W-:Y:S01]  /*0190*/  IMAD.MOV.U32 R3, RZ, RZ, 0x4b800000 ;  /* 0x4b800000ff037424 */ /* 0x000fe200078e00ff */
[C---:B0-----:R-:W-:Y:S02]  /*01a0*/  FSETP.GEU.AND P1, PT, |R2|.reuse, 1.175494350822287508e-38, PT ;  /* 0x008000000200780b */ /* 0x041fe40003f2e200 */
[----:B------:R-:W-:Y:S02]  /*01b0*/  FSETP.GT.AND P0, PT, |R2|, 8.50705917302346158658e+37, PT ;  /* 0x7e8000000200780b */ /* 0x000fe40003f04200 */
[----:B------:R-:W-:-:S04]  /*01c0*/  FSEL R3, R3, 1, !P1 ;  /* 0x3f80000003037808 */ /* 0x000fc80004800000 */
[----:B------:R-:W-:Y:S02]  /*01d0*/  FSEL R3, R3, 0.25, !P0 ;  /* 0x3e80000003037808 */ /* 0x000fe40004000000 */
[----:B------:R-:W-:-:S03]  /*01e0*/  ISETP.NE.U32.AND P0, PT, RZ, UR5, PT ;  /* 0x00000005ff007c0c */ /* 0x000fc6000bf05070 */
[----:B------:R-:W-:Y:S02]  /*01f0*/  FMUL R5, R2, R3 ;  /* 0x0000000302057220 */ /* 0x000fe40000400000 */
[----:B------:R-:W-:Y:S08]  /*0200*/  I2F.U16.RZ R2, R4 ;  /* 0x0000000400027306 */ /* 0x000ff0000010d000 */
[----:B------:R-:W0:Y:S02]  /*0210*/  MUFU.RCP R6, R5 ;  /* 0x0000000500067308 */ /* 0x000e240000001000 */
[----:B0-----:R-:W-:-:S04]  /*0220*/  FMUL R6, R3, R6 ;  /* 0x0000000603067220 */ /* 0x001fc80000400000 */
[----:B------:R-:W-:-:S04]  /*0230*/  VIADD R3, R6, 0x2 ;  /* 0x0000000206037836 */ /* 0x000fc80000000000 */
[----:B------:R-:W-:-:S06]  /*0240*/  FMUL.RZ R6, R2, R3 ;  /* 0x0000000302067220 */ /* 0x000fcc000040c000 */
[----:B------:R-:W0:Y:S02]  /*0250*/  F2I.U32.TRUNC.NTZ R6, R6 ;  /* 0x0000000600067305 */ /* 0x000e24000020f000 */
[----:B0-----:R-:W-:-:S04]  /*0260*/  LOP3.LUT R2, R6, 0xffff, RZ, 0xc0, !PT ;  /* 0x0000ffff06027812 */ /* 0x001fc800078ec0ff */
[----:B------:R-:W-:Y:S01]  /*0270*/  IADD3 R3, PT, PT, -R2, RZ, RZ ;  /* 0x000000ff02037210 */ /* 0x000fe20007ffe1ff */
[----:B------:R-:W-:-:S04]  /*0280*/  IMAD.MOV.U32 R2, RZ, RZ, R9 ;  /* 0x000000ffff027224 */ /* 0x000fc800078e0009 */
[----:B------:R-:W-:Y:S02]  /*0290*/  IMAD R8, R3, UR5, R4 ;  /* 0x0000000503087c24 */ /* 0x000fe4000f8e0204 */
[----:B------:R-:W-:Y:S02]  /*02a0*/  HFMA2 R3, -RZ, RZ, 0, 0 ;  /* 0x00000000ff037431 */ /* 0x000fe400000001ff */
[----:B------:R-:W-:Y:S02]  /*02b0*/  @!P0 IMAD.MOV.U32 R8, RZ, RZ, -0x1 ;  /* 0xffffffffff088424 */ /* 0x000fe400078e00ff */
[----:B------:R-:W-:Y:S05]  /*02c0*/  RET.REL.NODEC R2 `(_Z14sumNeighborIdsPi) ;  /* 0xfffffffc024c7950 */ /* 0x000fea0003c3ffff */
.L_x_0:
[----:B------:R-:W-:-:S00]  /*02d0*/  BRA `(.L_x_0) ;  /* 0xfffffffc00fc7947 */ /* 0x000fc0000383ffff */
[----:B------:R-:W-:-:S00]  /*02e0*/  NOP ;  /* 0x0000000000007918 */ /* 0x000fc00000000000 */
        /* <DEDUP_REMOVED lines=9> */
.L_x_1:


//--------------------- .nv.shared._Z14sumNeighborIdsPi --------------------------
	.section	.nv.shared._Z14sumNeighborIdsPi,"aw",@nobits
	.sectionflags	@""
	.align	16
	.zero		1024


//--------------------- .nv.shared.reserved.0     --------------------------
	.section	.nv.shared.reserved.0,"aw",@nobits
	.weak		__nv_reservedSMEM_offset_0_alias
	.size		__nv_reservedSMEM_offset_0_alias, 0, 64
	.other		__nv_reservedSMEM_offset_0_alias,@"STO_CUDA_RESERVED_SHARED STV_DEFAULT"
__nv_reservedSMEM_offset_0_alias:
	.zero		0
	.zero		64


//--------------------- .nv.constant0._Z14sumNeighborIdsPi --------------------------
	.section	.nv.constant0._Z14sumNeighborIdsPi,"a",@progbits
	.sectionflags	@""
	.align	4
.nv.constant0._Z14sumNeighborIdsPi:
	.zero		904


//--------------------- SYMBOLS --------------------------

	.type		.nv.reservedSmem.offset0,@object
	.size		.nv.reservedSmem.offset0,0x4
	.type		.nv.reservedSmem.cap,@object
	.size		.nv.reservedSmem.cap,0x4
